//
// Generated by NVIDIA NVVM Compiler
//
// Compiler Build ID: CL-36424714
// Cuda compilation tools, release 13.0, V13.0.88
// Based on NVVM 20.0.0
//

.version 9.0
.target sm_100
.address_size 64

	// .globl	_Z6kernelv
.extern .func  (.param .b32 func_retval0) vprintf
(
	.param .b64 vprintf_param_0,
	.param .b64 vprintf_param_1
)
;
.global .align 1 .b8 $str[15] = {72, 101, 108, 108, 111, 44, 32, 119, 111, 114, 108, 100, 33, 10};
.global .align 1 .b8 $str$1[50] = {73, 32, 97, 109, 32, 102, 114, 111, 109, 32, 37, 105, 32, 98, 108, 111, 99, 107, 44, 32, 37, 105, 32, 116, 104, 114, 101, 97, 100, 32, 40, 103, 108, 111, 98, 97, 108, 32, 105, 110, 100, 101, 120, 58, 32, 37, 105, 41, 10};

.visible .entry _Z6kernelv()
{
	.reg .b32 	%r<3>;
	.reg .b64 	%rd<3>;

	mov.u64 	%rd1, $str;
	cvta.global.u64 	%rd2, %rd1;
	{ // callseq 0, 0
	.param .b64 param0;
	st.param.b64 	[param0], %rd2;
	.param .b64 param1;
	st.param.b64 	[param1], 0;
	.param .b32 retval0;
	call.uni (retval0), 
	vprintf, 
	(
	param0, 
	param1
	);
	ld.param.b32 	%r1, [retval0];
	} // callseq 0
	ret;

}
	// .globl	_Z12print_kernelv
.visible .entry _Z12print_kernelv()
{
	.local .align 8 .b8 	__local_depot1[16];
	.reg .b64 	%SP;
	.reg .b64 	%SPL;
	.reg .b32 	%r<7>;
	.reg .b64 	%rd<5>;

	mov.u64 	%SPL, __local_depot1;
	cvta.local.u64 	%SP, %SPL;
	add.u64 	%rd1, %SP, 0;
	add.u64 	%rd2, %SPL, 0;
	mov.u32 	%r1, %ctaid.x;
	mov.u32 	%r2, %ntid.x;
	mov.u32 	%r3, %tid.x;
	mad.lo.s32 	%r4, %r1, %r2, %r3;
	st.local.v2.u32 	[%rd2], {%r1, %r3};
	st.local.u32 	[%rd2+8], %r4;
	mov.u64 	%rd3, $str$1;
	cvta.global.u64 	%rd4, %rd3;
	{ // callseq 1, 0
	.param .b64 param0;
	st.param.b64 	[param0], %rd4;
	.param .b64 param1;
	st.param.b64 	[param1], %rd1;
	.param .b32 retval0;
	call.uni (retval0), 
	vprintf, 
	(
	param0, 
	param1
	);
	ld.param.b32 	%r5, [retval0];
	} // callseq 1
	ret;

}
	// .globl	_Z10add_kernelPii
.visible .entry _Z10add_kernelPii(
	.param .u64 .ptr .align 1 _Z10add_kernelPii_param_0,
	.param .u32 _Z10add_kernelPii_param_1
)
{
	.reg .pred 	%p<2>;
	.reg .b32 	%r<8>;
	.reg .b64 	%rd<5>;

	ld.param.u64 	%rd1, [_Z10add_kernelPii_param_0];
	ld.param.u32 	%r2, [_Z10add_kernelPii_param_1];
	mov.u32 	%r3, %ctaid.x;
	mov.u32 	%r4, %ntid.x;
	mov.u32 	%r5, %tid.x;
	mad.lo.s32 	%r1, %r3, %r4, %r5;
	setp.ge.s32 	%p1, %r1, %r2;
	@%p1 bra 	$L__BB2_2;
	cvta.to.global.u64 	%rd2, %rd1;
	mul.wide.s32 	%rd3, %r1, 4;
	add.s64 	%rd4, %rd2, %rd3;
	ld.global.u32 	%r6, [%rd4];
	add.s32 	%r7, %r6, %r1;
	st.global.u32 	[%rd4], %r7;
$L__BB2_2:
	ret;

}


// ===== COMPILED SASS (sm_100) =====

	.target	sm_100

	.elftype	@"ET_EXEC"


//--------------------- .note.nv.tkinfo           --------------------------
	.section	.note.nv.tkinfo,"",@"SHT_NOTE"
	.sectionflags	@"SHF_NOTE_NV_TKINFO"
	.tkinfo
        /*0018*/ 	.word	0x00000002
        /*0030*/ 	.string	""
        /*0030*/ 	.string	"ptxas"
        /*0030*/ 	.string	"Cuda compilation tools, release 13.0, V13.0.88"
        /*0030*/ 	.string	"Build cuda_13.0.r13.0/compiler.36424714_0"
        /*0030*/ 	.string	"-arch sm_100 -m 64 "



//--------------------- .note.nv.cuinfo           --------------------------
	.section	.note.nv.cuinfo,"",@"SHT_NOTE"
	.sectionflags	@"SHF_NOTE_NV_CUINFO"
        /*0018*/ 	.short	0x0002
        /*001a*/ 	.short	0x0064
        /*001c*/ 	.short	0x0082
	.zero		2


//--------------------- .nv.info                  --------------------------
	.section	.nv.info,"",@"SHT_CUDA_INFO"
	.align	4


	//----- nvinfo : EIATTR_REGCOUNT
	.align		4
        /*0000*/ 	.byte	0x04, 0x2f
        /*0002*/ 	.short	(.L_3 - .L_2)
	.align		4
.L_2:
        /*0004*/ 	.word	index@(_Z6kernelv)
        /*0008*/ 	.word	0x00000018


	//----- nvinfo : EIATTR_FRAME_SIZE
	.align		4
.L_3:
        /*000c*/ 	.byte	0x04, 0x11
        /*000e*/ 	.short	(.L_5 - .L_4)
	.align		4
.L_4:
        /*0010*/ 	.word	index@(_Z6kernelv)
        /*0014*/ 	.word	0x00000000


	//----- nvinfo : EIATTR_REGCOUNT
	.align		4
.L_5:
        /*0018*/ 	.byte	0x04, 0x2f
        /*001a*/ 	.short	(.L_7 - .L_6)
	.align		4
.L_6:
        /*001c*/ 	.word	index@(_Z12print_kernelv)
        /*0020*/ 	.word	0x00000018


	//----- nvinfo : EIATTR_FRAME_SIZE
	.align		4
.L_7:
        /*0024*/ 	.byte	0x04, 0x11
        /*0026*/ 	.short	(.L_9 - .L_8)
	.align		4
.L_8:
        /*0028*/ 	.word	index@(_Z12print_kernelv)
        /*002c*/ 	.word	0x00000010


	//----- nvinfo : EIATTR_REGCOUNT
	.align		4
.L_9:
        /*0030*/ 	.byte	0x04, 0x2f
        /*0032*/ 	.short	(.L_11 - .L_10)
	.align		4
.L_10:
        /*0034*/ 	.word	index@(_Z10add_kernelPii)
        /*0038*/ 	.word	0x00000008


	//----- nvinfo : EIATTR_FRAME_SIZE
	.align		4
.L_11:
        /*003c*/ 	.byte	0x04, 0x11
        /*003e*/ 	.short	(.L_13 - .L_12)
	.align		4
.L_12:
        /*0040*/ 	.word	index@(_Z10add_kernelPii)
        /*0044*/ 	.word	0x00000000


	//----- nvinfo : EIATTR_MIN_STACK_SIZE
	.align		4
.L_13:
        /*0048*/ 	.byte	0x04, 0x12
        /*004a*/ 	.short	(.L_15 - .L_14)
	.align		4
.L_14:
        /*004c*/ 	.word	index@(_Z10add_kernelPii)
        /*0050*/ 	.word	0x00000000


	//----- nvinfo : EIATTR_MIN_STACK_SIZE
	.align		4
.L_15:
        /*0054*/ 	.byte	0x04, 0x12
        /*0056*/ 	.short	(.L_17 - .L_16)
	.align		4
.L_16:
        /*0058*/ 	.word	index@(_Z12print_kernelv)
        /*005c*/ 	.word	0x00000010


	//----- nvinfo : EIATTR_MIN_STACK_SIZE
	.align		4
.L_17:
        /*0060*/ 	.byte	0x04, 0x12
        /*0062*/ 	.short	(.L_19 - .L_18)
	.align		4
.L_18:
        /*0064*/ 	.word	index@(_Z6kernelv)
        /*0068*/ 	.word	0x00000000
.L_19:


//--------------------- .nv.compat                --------------------------
	.section	.nv.compat,"",@"SHT_CUDA_COMPAT_INFO"
	.align	4
        /*0000*/ 	.byte	0x02, 0x09, 0x00, 0x00, 0x02, 0x02, 0x01, 0x00, 0x02, 0x05, 0x05, 0x00, 0x03, 0x07, 0x01, 0x01
        /*0010*/ 	.byte	0x02, 0x03, 0x00, 0x00, 0x02, 0x06, 0x01, 0x00, 0x04, 0x0b, 0x08, 0x00, 0x09, 0x00, 0x00, 0x00
        /*0020*/ 	.byte	0x00, 0x00, 0x00, 0x00


//--------------------- .nv.info._Z10add_kernelPii --------------------------
	.section	.nv.info._Z10add_kernelPii,"",@"SHT_CUDA_INFO"
	.sectionflags	@""
	.align	4


	//----- nvinfo : EIATTR_CUDA_API_VERSION
	.align		4
        /*0000*/ 	.byte	0x04, 0x37
        /*0002*/ 	.short	(.L_21 - .L_20)
.L_20:
        /*0004*/ 	.word	0x00000082


	//----- nvinfo : EIATTR_KPARAM_INFO
	.align		4
.L_21:
        /*0008*/ 	.byte	0x04, 0x17
        /*000a*/ 	.short	(.L_23 - .L_22)
.L_22:
        /*000c*/ 	.word	0x00000000
        /*0010*/ 	.short	0x0001
        /*0012*/ 	.short	0x0008
        /*0014*/ 	.byte	0x00, 0xf0, 0x11, 0x00


	//----- nvinfo : EIATTR_KPARAM_INFO
	.align		4
.L_23:
        /*0018*/ 	.byte	0x04, 0x17
        /*001a*/ 	.short	(.L_25 - .L_24)
.L_24:
        /*001c*/ 	.word	0x00000000
        /*0020*/ 	.short	0x0000
        /*0022*/ 	.short	0x0000
        /*0024*/ 	.byte	0x00, 0xf5, 0x21, 0x00


	//----- nvinfo : EIATTR_SPARSE_MMA_MASK
	.align		4
.L_25:
        /*0028*/ 	.byte	0x03, 0x50
        /*002a*/ 	.short	0x0000


	//----- nvinfo : EIATTR_MAXREG_COUNT
	.align		4
        /*002c*/ 	.byte	0x03, 0x1b
        /*002e*/ 	.short	0x00ff


	//----- nvinfo : EIATTR_MERCURY_ISA_VERSION
	.align		4
        /*0030*/ 	.byte	0x03, 0x5f
        /*0032*/ 	.short	0x0101


	//----- nvinfo : EIATTR_VRC_CTA_INIT_COUNT
	.align		4
        /*0034*/ 	.byte	0x02, 0x4a
	.zero		1
	.zero		1


	//----- nvinfo : EIATTR_EXIT_INSTR_OFFSETS
	.align		4
        /*0038*/ 	.byte	0x04, 0x1c
        /*003a*/ 	.short	(.L_27 - .L_26)


	//   ....[0]....
.L_26:
        /*003c*/ 	.word	0x00000070


	//   ....[1]....
        /*0040*/ 	.word	0x000000e0


	//----- nvinfo : EIATTR_CBANK_PARAM_SIZE
	.align		4
.L_27:
        /*0044*/ 	.byte	0x03, 0x19
        /*0046*/ 	.short	0x000c


	//----- nvinfo : EIATTR_PARAM_CBANK
	.align		4
        /*0048*/ 	.byte	0x04, 0x0a
        /*004a*/ 	.short	(.L_29 - .L_28)
	.align		4
.L_28:
        /*004c*/ 	.word	index@(.nv.constant0._Z10add_kernelPii)
        /*0050*/ 	.short	0x0380
        /*0052*/ 	.short	0x000c


	//----- nvinfo : EIATTR_SW_WAR
	.align		4
.L_29:
        /*0054*/ 	.byte	0x04, 0x36
        /*0056*/ 	.short	(.L_31 - .L_30)
.L_30:
        /*0058*/ 	.word	0x00000008
.L_31:


//--------------------- .nv.info._Z12print_kernelv --------------------------
	.section	.nv.info._Z12print_kernelv,"",@"SHT_CUDA_INFO"
	.sectionflags	@""
	.align	4


	//----- nvinfo : EIATTR_CUDA_API_VERSION
	.align		4
        /*0000*/ 	.byte	0x04, 0x37
        /*0002*/ 	.short	(.L_33 - .L_32)
.L_32:
        /*0004*/ 	.word	0x00000082


	//----- nvinfo : EIATTR_SPARSE_MMA_MASK
	.align		4
.L_33:
        /*0008*/ 	.byte	0x03, 0x50
        /*000a*/ 	.short	0x0000


	//----- nvinfo : EIATTR_MAXREG_COUNT
	.align		4
        /*000c*/ 	.byte	0x03, 0x1b
        /*000e*/ 	.short	0x00ff


	//----- nvinfo : EIATTR_EXTERNS
	.align		4
        /*0010*/ 	.byte	0x04, 0x0f
        /*0012*/ 	.short	(.L_35 - .L_34)


	//   ....[0]....
	.align		4
.L_34:
        /*0014*/ 	.word	index@(vprintf)


	//----- nvinfo : EIATTR_MERCURY_ISA_VERSION
	.align		4
.L_35:
        /*0018*/ 	.byte	0x03, 0x5f
        /*001a*/ 	.short	0x0101


	//----- nvinfo : EIATTR_VRC_CTA_INIT_COUNT
	.align		4
        /*001c*/ 	.byte	0x02, 0x4a
	.zero		1
	.zero		1


	//----- nvinfo : EIATTR_SYSCALL_OFFSETS
	.align		4
        /*0020*/ 	.byte	0x04, 0x46
        /*0022*/ 	.short	(.L_37 - .L_36)


	//   ....[0]....
.L_36:
        /*0024*/ 	.word	0x00000120


	//----- nvinfo : EIATTR_EXIT_INSTR_OFFSETS
	.align		4
.L_37:
        /*0028*/ 	.byte	0x04, 0x1c
        /*002a*/ 	.short	(.L_39 - .L_38)


	//   ....[0]....
.L_38:
        /*002c*/ 	.word	0x00000130


	//----- nvinfo : EIATTR_SW_WAR
	.align		4
.L_39:
        /*0030*/ 	.byte	0x04, 0x36
        /*0032*/ 	.short	(.L_41 - .L_40)
.L_40:
        /*0034*/ 	.word	0x00000008
.L_41:


//--------------------- .nv.info._Z6kernelv       --------------------------
	.section	.nv.info._Z6kernelv,"",@"SHT_CUDA_INFO"
	.sectionflags	@""
	.align	4


	//----- nvinfo : EIATTR_CUDA_API_VERSION
	.align		4
        /*0000*/ 	.byte	0x04, 0x37
        /*0002*/ 	.short	(.L_43 - .L_42)
.L_42:
        /*0004*/ 	.word	0x00000082


	//----- nvinfo : EIATTR_SPARSE_MMA_MASK
	.align		4
.L_43:
        /*0008*/ 	.byte	0x03, 0x50
        /*000a*/ 	.short	0x0000


	//----- nvinfo : EIATTR_MAXREG_COUNT
	.align		4
        /*000c*/ 	.byte	0x03, 0x1b
        /*000e*/ 	.short	0x00ff


	//----- nvinfo : EIATTR_EXTERNS
	.align		4
        /*0010*/ 	.byte	0x04, 0x0f
        /*0012*/ 	.short	(.L_45 - .L_44)


	//   ....[0]....
	.align		4
.L_44:
        /*0014*/ 	.word	index@(vprintf)


	//----- nvinfo : EIATTR_MERCURY_ISA_VERSION
	.align		4
.L_45:
        /*0018*/ 	.byte	0x03, 0x5f
        /*001a*/ 	.short	0x0101


	//----- nvinfo : EIATTR_VRC_CTA_INIT_COUNT
	.align		4
        /*001c*/ 	.byte	0x02, 0x4a
	.zero		1
	.zero		1


	//----- nvinfo : EIATTR_SYSCALL_OFFSETS
	.align		4
        /*0020*/ 	.byte	0x04, 0x46
        /*0022*/ 	.short	(.L_47 - .L_46)


	//   ....[0]....
.L_46:
        /*0024*/ 	.word	0x00000080


	//----- nvinfo : EIATTR_EXIT_INSTR_OFFSETS
	.align		4
.L_47:
        /*0028*/ 	.byte	0x04, 0x1c
        /*002a*/ 	.short	(.L_49 - .L_48)


	//   ....[0]....
.L_48:
        /*002c*/ 	.word	0x00000090


	//----- nvinfo : EIATTR_SW_WAR
	.align		4
.L_49:
        /*0030*/ 	.byte	0x04, 0x36
        /*0032*/ 	.short	(.L_51 - .L_50)
.L_50:
        /*0034*/ 	.word	0x00000008
.L_51:


//--------------------- .nv.callgraph             --------------------------
	.section	.nv.callgraph,"",@"SHT_CUDA_CALLGRAPH"
	.align	4
	.sectionentsize	8
	.align		4
        /*0000*/ 	.word	0x00000000
	.align		4
        /*0004*/ 	.word	0xffffffff
	.align		4
        /*0008*/ 	.word	index@(_Z12print_kernelv)
	.align		4
        /*000c*/ 	.word	index@(vprintf)
	.align		4
        /*0010*/ 	.word	index@(_Z6kernelv)
	.align		4
        /*0014*/ 	.word	index@(vprintf)
	.align		4
        /*0018*/ 	.word	0x00000000
	.align		4
        /*001c*/ 	.word	0xfffffffe
	.align		4
        /*0020*/ 	.word	0x00000000
	.align		4
        /*0024*/ 	.word	0xfffffffd
	.align		4
        /*0028*/ 	.word	0x00000000
	.align		4
        /*002c*/ 	.word	0xfffffffc


//--------------------- .nv.constant4             --------------------------
	.section	.nv.constant4,"a",@progbits
	.align	8
	.align		8
.nv.constant4:
        /*0000*/ 	.dword	$str
	.align		8
        /*0008*/ 	.dword	$str$1
	.align		8
        /*0010*/ 	.dword	vprintf


//--------------------- .text._Z10add_kernelPii   --------------------------
	.section	.text._Z10add_kernelPii,"ax",@progbits
	.align	128
        .global         _Z10add_kernelPii
        .type           _Z10add_kernelPii,@function
        .size           _Z10add_kernelPii,(.L_x_5 - _Z10add_kernelPii)
        .other          _Z10add_kernelPii,@"STO_CUDA_ENTRY STV_DEFAULT"
_Z10add_kernelPii:
.text._Z10add_kernelPii:
[----:B------:R-:W-:Y:S01]  /*0000*/  LDC R1, c[0x0][0x37c] ;  /* 0x0000df00ff017b82 */ /* 0x000fe20000000800 */
[----:B------:R-:W0:Y:S07]  /*0010*/  S2R R0, SR_TID.X ;  /* 0x0000000000007919 */ /* 0x000e2e0000002100 */
[----:B------:R-:W0:Y:S01]  /*0020*/  S2UR UR4, SR_CTAID.X ;  /* 0x00000000000479c3 */ /* 0x000e220000002500 */
[----:B------:R-:W1:Y:S07]  /*0030*/  LDCU UR5, c[0x0][0x388] ;  /* 0x00007100ff0577ac */ /* 0x000e6e0008000800 */
[----:B------:R-:W0:Y:S02]  /*0040*/  LDC R5, c[0x0][0x360] ;  /* 0x0000d800ff057b82 */ /* 0x000e240000000800 */
[----:B0-----:R-:W-:-:S05]  /*0050*/  IMAD R5, R5, UR4, R0 ;  /* 0x0000000405057c24 */ /* 0x001fca000f8e0200 */
[----:B-1----:R-:W-:-:S13]  /*0060*/  ISETP.GE.AND P0, PT, R5, UR5, PT ;  /* 0x0000000505007c0c */ /* 0x002fda000bf06270 */
[----:B------:R-:W-:Y:S05]  /*0070*/  @P0 EXIT ;  /* 0x000000000000094d */ /* 0x000fea0003800000 */
[----:B------:R-:W0:Y:S01]  /*0080*/  LDC.64 R2, c[0x0][0x380] ;  /* 0x0000e000ff027b82 */ /* 0x000e220000000a00 */
[----:B------:R-:W1:Y:S01]  /*0090*/  LDCU.64 UR4, c[0x0][0x358] ;  /* 0x00006b00ff0477ac */ /* 0x000e620008000a00 */
[----:B0-----:R-:W-:-:S05]  /*00a0*/  IMAD.WIDE R2, R5, 0x4, R2 ;  /* 0x0000000405027825 */ /* 0x001fca00078e0202 */
[----:B-1----:R-:W2:Y:S02]  /*00b0*/  LDG.E R0, desc[UR4][R2.64] ;  /* 0x0000000402007981 */ /* 0x002ea4000c1e1900 */
[----:B--2---:R-:W-:-:S05]  /*00c0*/  IADD3 R5, PT, PT, R5, R0, RZ ;  /* 0x0000000005057210 */ /* 0x004fca0007ffe0ff */
[----:B------:R-:W-:Y:S01]  /*00d0*/  STG.E desc[UR4][R2.64], R5 ;  /* 0x0000000502007986 */ /* 0x000fe2000c101904 */
[----:B------:R-:W-:Y:S05]  /*00e0*/  EXIT ;  /* 0x000000000000794d */ /* 0x000fea0003800000 */
.L_x_0:
[----:B------:R-:W-:-:S00]  /*00f0*/  BRA `(.L_x_0) ;  /* 0xfffffffc00fc7947 */ /* 0x000fc0000383ffff */
[----:B------:R-:W-:-:S00]  /*0100*/  NOP ;  /* 0x0000000000007918 */ /* 0x000fc00000000000 */
[----:B------:R-:W-:-:S00]  /*0110*/  NOP ;  /* 0x0000000000007918 */ /* 0x000fc00000000000 */
[----:B------:R-:W-:-:S00]  /*0120*/  NOP ;  /* 0x0000000000007918 */ /* 0x000fc00000000000 */
[----:B------:R-:W-:-:S00]  /*0130*/  NOP ;  /* 0x0000000000007918 */ /* 0x000fc00000000000 */
[----:B------:R-:W-:-:S00]  /*0140*/  NOP ;  /* 0x0000000000007918 */ /* 0x000fc00000000000 */
[----:B------:R-:W-:-:S00]  /*0150*/  NOP ;  /* 0x0000000000007918 */ /* 0x000fc00000000000 */
[----:B------:R-:W-:-:S00]  /*0160*/  NOP ;  /* 0x0000000000007918 */ /* 0x000fc00000000000 */
[----:B------:R-:W-:-:S00]  /*0170*/  NOP ;  /* 0x0000000000007918 */ /* 0x000fc00000000000 */
.L_x_5:


//--------------------- .text._Z12print_kernelv   --------------------------
	.section	.text._Z12print_kernelv,"ax",@progbits
	.align	128
        .global         _Z12print_kernelv
        .type           _Z12print_kernelv,@function
        .size           _Z12print_kernelv,(.L_x_6 - _Z12print_kernelv)
        .other          _Z12print_kernelv,@"STO_CUDA_ENTRY STV_DEFAULT"
_Z12print_kernelv:
.text._Z12print_kernelv:
[----:B------:R-:W0:Y:S01]  /*0000*/  LDC R1, c[0x0][0x37c] ;  /* 0x0000df00ff017b82 */ /* 0x000e220000000800 */
[----:B------:R-:W1:Y:S01]  /*0010*/  S2R R8, SR_CTAID.X ;  /* 0x0000000000087919 */ /* 0x000e620000002500 */
[----:B------:R-:W2:Y:S01]  /*0020*/  LDCU UR5, c[0x0][0x2fc] ;  /* 0x00005f80ff0577ac */ /* 0x000ea20008000800 */
[----:B------:R-:W-:Y:S01]  /*0030*/  MOV R2, 0x10 ;  /* 0x0000001000027802 */ /* 0x000fe20000000f00 */
[----:B0-----:R-:W-:Y:S01]  /*0040*/  VIADD R1, R1, 0xfffffff0 ;  /* 0xfffffff001017836 */ /* 0x001fe20000000000 */
[----:B------:R-:W1:Y:S01]  /*0050*/  S2R R9, SR_TID.X ;  /* 0x0000000000097919 */ /* 0x000e620000002100 */
[----:B------:R-:W1:Y:S03]  /*0060*/  LDCU UR6, c[0x0][0x360] ;  /* 0x00006c00ff0677ac */ /* 0x000e660008000800 */
[----:B------:R-:W0:Y:S01]  /*0070*/  LDC.64 R2, c[0x4][R2] ;  /* 0x0100000002027b82 */ /* 0x000e220000000a00 */
[----:B------:R-:W3:Y:S02]  /*0080*/  LDCU UR4, c[0x0][0x2f8] ;  /* 0x00005f00ff0477ac */ /* 0x000ee40008000800 */
[----:B---3--:R-:W-:-:S05]  /*0090*/  IADD3 R6, P0, PT, R1, UR4, RZ ;  /* 0x0000000401067c10 */ /* 0x008fca000ff1e0ff */
[----:B--2---:R-:W-:Y:S02]  /*00a0*/  IMAD.X R7, RZ, RZ, UR5, P0 ;  /* 0x00000005ff077e24 */ /* 0x004fe400080e06ff */
[----:B-1----:R-:W-:Y:S01]  /*00b0*/  IMAD R0, R8, UR6, R9 ;  /* 0x0000000608007c24 */ /* 0x002fe2000f8e0209 */
[----:B------:R1:W-:Y:S01]  /*00c0*/  STL.64 [R1], R8 ;  /* 0x0000000801007387 */ /* 0x0003e20000100a00 */
[----:B------:R-:W2:Y:S03]  /*00d0*/  LDCU.64 UR6, c[0x4][0x8] ;  /* 0x01000100ff0677ac */ /* 0x000ea60008000a00 */
[----:B------:R1:W-:Y:S01]  /*00e0*/  STL [R1+0x8], R0 ;  /* 0x0000080001007387 */ /* 0x0003e20000100800 */
[----:B--2---:R-:W-:Y:S01]  /*00f0*/  IMAD.U32 R4, RZ, RZ, UR6 ;  /* 0x00000006ff047e24 */ /* 0x004fe2000f8e00ff */
[----:B01----:R-:W-:-:S07]  /*0100*/  MOV R5, UR7 ;  /* 0x0000000700057c02 */ /* 0x003fce0008000f00 */
[----:B------:R-:W-:-:S07]  /*0110*/  LEPC R20, `(.L_x_1) ;  /* 0x000000001014794e */ /* 0x000fce0000000000 */
[----:B------:R-:W-:Y:S05]  /*0120*/  CALL.ABS.NOINC R2 ;  /* 0x0000000002007343 */ /* 0x000fea0003c00000 */
.L_x_1:
[----:B------:R-:W-:Y:S05]  /*0130*/  EXIT ;  /* 0x000000000000794d */ /* 0x000fea0003800000 */
.L_x_2:
        /* <DEDUP_REMOVED lines=12> */
.L_x_6:


//--------------------- .text._Z6kernelv          --------------------------
	.section	.text._Z6kernelv,"ax",@progbits
	.align	128
        .global         _Z6kernelv
        .type           _Z6kernelv,@function
        .size           _Z6kernelv,(.L_x_7 - _Z6kernelv)
        .other          _Z6kernelv,@"STO_CUDA_ENTRY STV_DEFAULT"
_Z6kernelv:
.text._Z6kernelv:
[----:B------:R-:W0:Y:S01]  /*0000*/  LDC R1, c[0x0][0x37c] ;  /* 0x0000df00ff017b82 */ /* 0x000e220000000800 */
[----:B------:R-:W-:Y:S01]  /*0010*/  MOV R0, 0x10 ;  /* 0x0000001000007802 */ /* 0x000fe20000000f00 */
[----:B------:R-:W1:Y:S01]  /*0020*/  LDCU.64 UR4, c[0x4][URZ] ;  /* 0x01000000ff0477ac */ /* 0x000e620008000a00 */
[----:B------:R-:W-:-:S05]  /*0030*/  CS2R R6, SRZ ;  /* 0x0000000000067805 */ /* 0x000fca000001ff00 */
[----:B------:R2:W3:Y:S01]  /*0040*/  LDC.64 R2, c[0x4][R0] ;  /* 0x0100000000027b82 */ /* 0x0004e20000000a00 */
[----:B-1----:R-:W-:Y:S02]  /*0050*/  IMAD.U32 R4, RZ, RZ, UR4 ;  /* 0x00000004ff047e24 */ /* 0x002fe4000f8e00ff */
[----:B--2---:R-:W-:-:S07]  /*0060*/  IMAD.U32 R5, RZ, RZ, UR5 ;  /* 0x00000005ff057e24 */ /* 0x004fce000f8e00ff */
[----:B------:R-:W-:-:S07]  /*0070*/  LEPC R20, `(.L_x_3) ;  /* 0x000000001014794e */ /* 0x000fce0000000000 */
[----:B0--3--:R-:W-:Y:S05]  /*0080*/  CALL.ABS.NOINC R2 ;  /* 0x0000000002007343 */ /* 0x009fea0003c00000 */
.L_x_3:
[----:B------:R-:W-:Y:S05]  /*0090*/  EXIT ;  /* 0x000000000000794d */ /* 0x000fea0003800000 */
.L_x_4:
        /* <DEDUP_REMOVED lines=14> */
.L_x_7:


//--------------------- .nv.global.init           --------------------------
	.section	.nv.global.init,"aw",@progbits
.nv.global.init:
	.type		$str,@object
	.size		$str,($str$1 - $str)
$str:
        /*0000*/ 	.byte	0x48, 0x65, 0x6c, 0x6c, 0x6f, 0x2c, 0x20, 0x77, 0x6f, 0x72, 0x6c, 0x64, 0x21, 0x0a, 0x00
	.type		$str$1,@object
	.size		$str$1,(.L_1 - $str$1)
$str$1:
        /*000f*/ 	.byte	0x49, 0x20, 0x61, 0x6d, 0x20, 0x66, 0x72, 0x6f, 0x6d, 0x20, 0x25, 0x69, 0x20, 0x62, 0x6c, 0x6f
        /*001f*/ 	.byte	0x63, 0x6b, 0x2c, 0x20, 0x25, 0x69, 0x20, 0x74, 0x68, 0x72, 0x65, 0x61, 0x64, 0x20, 0x28, 0x67
        /*002f*/ 	.byte	0x6c, 0x6f, 0x62, 0x61, 0x6c, 0x20, 0x69, 0x6e, 0x64, 0x65, 0x78, 0x3a, 0x20, 0x25, 0x69, 0x29
        /*003f*/ 	.byte	0x0a, 0x00
.L_1:


//--------------------- .nv.shared.reserved.0     --------------------------
	.section	.nv.shared.reserved.0,"aw",@nobits
	.weak		__nv_reservedSMEM_offset_0_alias
	.size		__nv_reservedSMEM_offset_0_alias, 0, 64
	.other		__nv_reservedSMEM_offset_0_alias,@"STO_CUDA_RESERVED_SHARED STV_DEFAULT"
__nv_reservedSMEM_offset_0_alias:
	.zero		0
	.zero		64


//--------------------- .nv.constant0._Z10add_kernelPii --------------------------
	.section	.nv.constant0._Z10add_kernelPii,"a",@progbits
	.sectionflags	@""
	.align	4
.nv.constant0._Z10add_kernelPii:
	.zero		908


//--------------------- .nv.constant0._Z12print_kernelv --------------------------
	.section	.nv.constant0._Z12print_kernelv,"a",@progbits
	.sectionflags	@""
	.align	4
.nv.constant0._Z12print_kernelv:
	.zero		896


//--------------------- .nv.constant0._Z6kernelv  --------------------------
	.section	.nv.constant0._Z6kernelv,"a",@progbits
	.sectionflags	@""
	.align	4
.nv.constant0._Z6kernelv:
	.zero		896


//--------------------- SYMBOLS --------------------------

	.type		.nv.reservedSmem.offset0,@object
	.size		.nv.reservedSmem.offset0,0x4
	.type		vprintf,@function
